//
// Generated by NVIDIA NVVM Compiler
//
// Compiler Build ID: CL-36424714
// Cuda compilation tools, release 13.0, V13.0.88
// Based on NVVM 20.0.0
//

.version 9.0
.target sm_100
.address_size 64

	// .globl	_Z17adahessian_updatePfPKfS1_S_S_ffffi

.visible .entry _Z17adahessian_updatePfPKfS1_S_S_ffffi(
	.param .u64 .ptr .align 1 _Z17adahessian_updatePfPKfS1_S_S_ffffi_param_0,
	.param .u64 .ptr .align 1 _Z17adahessian_updatePfPKfS1_S_S_ffffi_param_1,
	.param .u64 .ptr .align 1 _Z17adahessian_updatePfPKfS1_S_S_ffffi_param_2,
	.param .u64 .ptr .align 1 _Z17adahessian_updatePfPKfS1_S_S_ffffi_param_3,
	.param .u64 .ptr .align 1 _Z17adahessian_updatePfPKfS1_S_S_ffffi_param_4,
	.param .f32 _Z17adahessian_updatePfPKfS1_S_S_ffffi_param_5,
	.param .f32 _Z17adahessian_updatePfPKfS1_S_S_ffffi_param_6,
	.param .f32 _Z17adahessian_updatePfPKfS1_S_S_ffffi_param_7,
	.param .f32 _Z17adahessian_updatePfPKfS1_S_S_ffffi_param_8,
	.param .u32 _Z17adahessian_updatePfPKfS1_S_S_ffffi_param_9
)
{
	.reg .pred 	%p<2>;
	.reg .b32 	%r<6>;
	.reg .b32 	%f<24>;
	.reg .b64 	%rd<17>;

	ld.param.u64 	%rd1, [_Z17adahessian_updatePfPKfS1_S_S_ffffi_param_0];
	ld.param.u64 	%rd2, [_Z17adahessian_updatePfPKfS1_S_S_ffffi_param_1];
	ld.param.u64 	%rd3, [_Z17adahessian_updatePfPKfS1_S_S_ffffi_param_2];
	ld.param.u64 	%rd4, [_Z17adahessian_updatePfPKfS1_S_S_ffffi_param_3];
	ld.param.u64 	%rd5, [_Z17adahessian_updatePfPKfS1_S_S_ffffi_param_4];
	ld.param.f32 	%f1, [_Z17adahessian_updatePfPKfS1_S_S_ffffi_param_5];
	ld.param.f32 	%f2, [_Z17adahessian_updatePfPKfS1_S_S_ffffi_param_6];
	ld.param.f32 	%f3, [_Z17adahessian_updatePfPKfS1_S_S_ffffi_param_7];
	ld.param.f32 	%f4, [_Z17adahessian_updatePfPKfS1_S_S_ffffi_param_8];
	ld.param.u32 	%r2, [_Z17adahessian_updatePfPKfS1_S_S_ffffi_param_9];
	mov.u32 	%r3, %ctaid.x;
	mov.u32 	%r4, %ntid.x;
	mov.u32 	%r5, %tid.x;
	mad.lo.s32 	%r1, %r3, %r4, %r5;
	setp.ge.s32 	%p1, %r1, %r2;
	@%p1 bra 	$L__BB0_2;
	cvta.to.global.u64 	%rd6, %rd4;
	cvta.to.global.u64 	%rd7, %rd2;
	cvta.to.global.u64 	%rd8, %rd5;
	cvta.to.global.u64 	%rd9, %rd3;
	cvta.to.global.u64 	%rd10, %rd1;
	mul.wide.s32 	%rd11, %r1, 4;
	add.s64 	%rd12, %rd6, %rd11;
	ld.global.f32 	%f5, [%rd12];
	mov.f32 	%f6, 0f3F800000;
	sub.f32 	%f7, %f6, %f2;
	add.s64 	%rd13, %rd7, %rd11;
	ld.global.f32 	%f8, [%rd13];
	mul.f32 	%f9, %f7, %f8;
	fma.rn.f32 	%f10, %f2, %f5, %f9;
	st.global.f32 	[%rd12], %f10;
	add.s64 	%rd14, %rd8, %rd11;
	ld.global.f32 	%f11, [%rd14];
	sub.f32 	%f12, %f6, %f3;
	add.s64 	%rd15, %rd9, %rd11;
	ld.global.f32 	%f13, [%rd15];
	mul.f32 	%f14, %f12, %f13;
	mul.f32 	%f15, %f13, %f14;
	fma.rn.f32 	%f16, %f3, %f11, %f15;
	st.global.f32 	[%rd14], %f16;
	sqrt.rn.f32 	%f17, %f16;
	add.f32 	%f18, %f4, %f17;
	ld.global.f32 	%f19, [%rd12];
	mul.f32 	%f20, %f1, %f19;
	div.rn.f32 	%f21, %f20, %f18;
	add.s64 	%rd16, %rd10, %rd11;
	ld.global.f32 	%f22, [%rd16];
	sub.f32 	%f23, %f22, %f21;
	st.global.f32 	[%rd16], %f23;
$L__BB0_2:
	ret;

}


// ===== COMPILED SASS (sm_100) =====

	.target	sm_100

	.elftype	@"ET_EXEC"


//--------------------- .note.nv.tkinfo           --------------------------
	.section	.note.nv.tkinfo,"",@"SHT_NOTE"
	.sectionflags	@"SHF_NOTE_NV_TKINFO"
	.tkinfo
        /*0018*/ 	.word	0x00000002
        /*0030*/ 	.string	""
        /*0030*/ 	.string	"ptxas"
        /*0030*/ 	.string	"Cuda compilation tools, release 13.0, V13.0.88"
        /*0030*/ 	.string	"Build cuda_13.0.r13.0/compiler.36424714_0"
        /*0030*/ 	.string	"-arch sm_100 -m 64 "



//--------------------- .note.nv.cuinfo           --------------------------
	.section	.note.nv.cuinfo,"",@"SHT_NOTE"
	.sectionflags	@"SHF_NOTE_NV_CUINFO"
        /*0018*/ 	.short	0x0002
        /*001a*/ 	.short	0x0064
        /*001c*/ 	.short	0x0082
	.zero		2


//--------------------- .nv.info                  --------------------------
	.section	.nv.info,"",@"SHT_CUDA_INFO"
	.align	4


	//----- nvinfo : EIATTR_REGCOUNT
	.align		4
        /*0000*/ 	.byte	0x04, 0x2f
        /*0002*/ 	.short	(.L_1 - .L_0)
	.align		4
.L_0:
        /*0004*/ 	.word	index@(_Z17adahessian_updatePfPKfS1_S_S_ffffi)
        /*0008*/ 	.word	0x0000000f


	//----- nvinfo : EIATTR_FRAME_SIZE
	.align		4
.L_1:
        /*000c*/ 	.byte	0x04, 0x11
        /*000e*/ 	.short	(.L_3 - .L_2)
	.align		4
.L_2:
        /*0010*/ 	.word	index@($__internal_1_$__cuda_sm3x_div_rn_noftz_f32_slowpath)
        /*0014*/ 	.word	0x00000000


	//----- nvinfo : EIATTR_FRAME_SIZE
	.align		4
.L_3:
        /*0018*/ 	.byte	0x04, 0x11
        /*001a*/ 	.short	(.L_5 - .L_4)
	.align		4
.L_4:
        /*001c*/ 	.word	index@($__internal_0_$__cuda_sm20_sqrt_rn_f32_slowpath)
        /*0020*/ 	.word	0x00000000


	//----- nvinfo : EIATTR_FRAME_SIZE
	.align		4
.L_5:
        /*0024*/ 	.byte	0x04, 0x11
        /*0026*/ 	.short	(.L_7 - .L_6)
	.align		4
.L_6:
        /*0028*/ 	.word	index@(_Z17adahessian_updatePfPKfS1_S_S_ffffi)
        /*002c*/ 	.word	0x00000000


	//----- nvinfo : EIATTR_MIN_STACK_SIZE
	.align		4
.L_7:
        /*0030*/ 	.byte	0x04, 0x12
        /*0032*/ 	.short	(.L_9 - .L_8)
	.align		4
.L_8:
        /*0034*/ 	.word	index@(_Z17adahessian_updatePfPKfS1_S_S_ffffi)
        /*0038*/ 	.word	0x00000000
.L_9:


//--------------------- .nv.compat                --------------------------
	.section	.nv.compat,"",@"SHT_CUDA_COMPAT_INFO"
	.align	4
        /*0000*/ 	.byte	0x02, 0x09, 0x00, 0x00, 0x02, 0x02, 0x01, 0x00, 0x02, 0x05, 0x05, 0x00, 0x03, 0x07, 0x01, 0x01
        /*0010*/ 	.byte	0x02, 0x03, 0x00, 0x00, 0x02, 0x06, 0x01, 0x00, 0x04, 0x0b, 0x08, 0x00, 0x01, 0x00, 0x00, 0x00
        /*0020*/ 	.byte	0x00, 0x00, 0x00, 0x00


//--------------------- .nv.info._Z17adahessian_updatePfPKfS1_S_S_ffffi --------------------------
	.section	.nv.info._Z17adahessian_updatePfPKfS1_S_S_ffffi,"",@"SHT_CUDA_INFO"
	.sectionflags	@""
	.align	4


	//----- nvinfo : EIATTR_CUDA_API_VERSION
	.align		4
        /*0000*/ 	.byte	0x04, 0x37
        /*0002*/ 	.short	(.L_11 - .L_10)
.L_10:
        /*0004*/ 	.word	0x00000082


	//----- nvinfo : EIATTR_KPARAM_INFO
	.align		4
.L_11:
        /*0008*/ 	.byte	0x04, 0x17
        /*000a*/ 	.short	(.L_13 - .L_12)
.L_12:
        /*000c*/ 	.word	0x00000000
        /*0010*/ 	.short	0x0009
        /*0012*/ 	.short	0x0038
        /*0014*/ 	.byte	0x00, 0xf0, 0x11, 0x00


	//----- nvinfo : EIATTR_KPARAM_INFO
	.align		4
.L_13:
        /*0018*/ 	.byte	0x04, 0x17
        /*001a*/ 	.short	(.L_15 - .L_14)
.L_14:
        /*001c*/ 	.word	0x00000000
        /*0020*/ 	.short	0x0008
        /*0022*/ 	.short	0x0034
        /*0024*/ 	.byte	0x00, 0xf0, 0x11, 0x00


	//----- nvinfo : EIATTR_KPARAM_INFO
	.align		4
.L_15:
        /*0028*/ 	.byte	0x04, 0x17
        /*002a*/ 	.short	(.L_17 - .L_16)
.L_16:
        /*002c*/ 	.word	0x00000000
        /*0030*/ 	.short	0x0007
        /*0032*/ 	.short	0x0030
        /*0034*/ 	.byte	0x00, 0xf0, 0x11, 0x00


	//----- nvinfo : EIATTR_KPARAM_INFO
	.align		4
.L_17:
        /*0038*/ 	.byte	0x04, 0x17
        /*003a*/ 	.short	(.L_19 - .L_18)
.L_18:
        /*003c*/ 	.word	0x00000000
        /*0040*/ 	.short	0x0006
        /*0042*/ 	.short	0x002c
        /*0044*/ 	.byte	0x00, 0xf0, 0x11, 0x00


	//----- nvinfo : EIATTR_KPARAM_INFO
	.align		4
.L_19:
        /*0048*/ 	.byte	0x04, 0x17
        /*004a*/ 	.short	(.L_21 - .L_20)
.L_20:
        /*004c*/ 	.word	0x00000000
        /*0050*/ 	.short	0x0005
        /*0052*/ 	.short	0x0028
        /*0054*/ 	.byte	0x00, 0xf0, 0x11, 0x00


	//----- nvinfo : EIATTR_KPARAM_INFO
	.align		4
.L_21:
        /*0058*/ 	.byte	0x04, 0x17
        /*005a*/ 	.short	(.L_23 - .L_22)
.L_22:
        /*005c*/ 	.word	0x00000000
        /*0060*/ 	.short	0x0004
        /*0062*/ 	.short	0x0020
        /*0064*/ 	.byte	0x00, 0xf5, 0x21, 0x00


	//----- nvinfo : EIATTR_KPARAM_INFO
	.align		4
.L_23:
        /*0068*/ 	.byte	0x04, 0x17
        /*006a*/ 	.short	(.L_25 - .L_24)
.L_24:
        /*006c*/ 	.word	0x00000000
        /*0070*/ 	.short	0x0003
        /*0072*/ 	.short	0x0018
        /*0074*/ 	.byte	0x00, 0xf5, 0x21, 0x00


	//----- nvinfo : EIATTR_KPARAM_INFO
	.align		4
.L_25:
        /*0078*/ 	.byte	0x04, 0x17
        /*007a*/ 	.short	(.L_27 - .L_26)
.L_26:
        /*007c*/ 	.word	0x00000000
        /*0080*/ 	.short	0x0002
        /*0082*/ 	.short	0x0010
        /*0084*/ 	.byte	0x00, 0xf5, 0x21, 0x00


	//----- nvinfo : EIATTR_KPARAM_INFO
	.align		4
.L_27:
        /*0088*/ 	.byte	0x04, 0x17
        /*008a*/ 	.short	(.L_29 - .L_28)
.L_28:
        /*008c*/ 	.word	0x00000000
        /*0090*/ 	.short	0x0001
        /*0092*/ 	.short	0x0008
        /*0094*/ 	.byte	0x00, 0xf5, 0x21, 0x00


	//----- nvinfo : EIATTR_KPARAM_INFO
	.align		4
.L_29:
        /*0098*/ 	.byte	0x04, 0x17
        /*009a*/ 	.short	(.L_31 - .L_30)
.L_30:
        /*009c*/ 	.word	0x00000000
        /*00a0*/ 	.short	0x0000
        /*00a2*/ 	.short	0x0000
        /*00a4*/ 	.byte	0x00, 0xf5, 0x21, 0x00


	//----- nvinfo : EIATTR_SPARSE_MMA_MASK
	.align		4
.L_31:
        /*00a8*/ 	.byte	0x03, 0x50
        /*00aa*/ 	.short	0x0000


	//----- nvinfo : EIATTR_MAXREG_COUNT
	.align		4
        /*00ac*/ 	.byte	0x03, 0x1b
        /*00ae*/ 	.short	0x00ff


	//----- nvinfo : EIATTR_MERCURY_ISA_VERSION
	.align		4
        /*00b0*/ 	.byte	0x03, 0x5f
        /*00b2*/ 	.short	0x0101


	//----- nvinfo : EIATTR_VRC_CTA_INIT_COUNT
	.align		4
        /*00b4*/ 	.byte	0x02, 0x4a
	.zero		1
	.zero		1


	//----- nvinfo : EIATTR_EXIT_INSTR_OFFSETS
	.align		4
        /*00b8*/ 	.byte	0x04, 0x1c
        /*00ba*/ 	.short	(.L_33 - .L_32)


	//   ....[0]....
.L_32:
        /*00bc*/ 	.word	0x00000070


	//   ....[1]....
        /*00c0*/ 	.word	0x00000450


	//----- nvinfo : EIATTR_CRS_STACK_SIZE
	.align		4
.L_33:
        /*00c4*/ 	.byte	0x04, 0x1e
        /*00c6*/ 	.short	(.L_35 - .L_34)
.L_34:
        /*00c8*/ 	.word	0x00000000


	//----- nvinfo : EIATTR_CBANK_PARAM_SIZE
	.align		4
.L_35:
        /*00cc*/ 	.byte	0x03, 0x19
        /*00ce*/ 	.short	0x003c


	//----- nvinfo : EIATTR_PARAM_CBANK
	.align		4
        /*00d0*/ 	.byte	0x04, 0x0a
        /*00d2*/ 	.short	(.L_37 - .L_36)
	.align		4
.L_36:
        /*00d4*/ 	.word	index@(.nv.constant0._Z17adahessian_updatePfPKfS1_S_S_ffffi)
        /*00d8*/ 	.short	0x0380
        /*00da*/ 	.short	0x003c


	//----- nvinfo : EIATTR_SW_WAR
	.align		4
.L_37:
        /*00dc*/ 	.byte	0x04, 0x36
        /*00de*/ 	.short	(.L_39 - .L_38)
.L_38:
        /*00e0*/ 	.word	0x00000008
.L_39:


//--------------------- .nv.callgraph             --------------------------
	.section	.nv.callgraph,"",@"SHT_CUDA_CALLGRAPH"
	.align	4
	.sectionentsize	8
	.align		4
        /*0000*/ 	.word	0x00000000
	.align		4
        /*0004*/ 	.word	0xffffffff
	.align		4
        /*0008*/ 	.word	0x00000000
	.align		4
        /*000c*/ 	.word	0xfffffffe
	.align		4
        /*0010*/ 	.word	0x00000000
	.align		4
        /*0014*/ 	.word	0xfffffffd
	.align		4
        /*0018*/ 	.word	0x00000000
	.align		4
        /*001c*/ 	.word	0xfffffffc


//--------------------- .text._Z17adahessian_updatePfPKfS1_S_S_ffffi --------------------------
	.section	.text._Z17adahessian_updatePfPKfS1_S_S_ffffi,"ax",@progbits
	.align	128
        .global         _Z17adahessian_updatePfPKfS1_S_S_ffffi
        .type           _Z17adahessian_updatePfPKfS1_S_S_ffffi,@function
        .size           _Z17adahessian_updatePfPKfS1_S_S_ffffi,(.L_x_19 - _Z17adahessian_updatePfPKfS1_S_S_ffffi)
        .other          _Z17adahessian_updatePfPKfS1_S_S_ffffi,@"STO_CUDA_ENTRY STV_DEFAULT"
_Z17adahessian_updatePfPKfS1_S_S_ffffi:
.text._Z17adahessian_updatePfPKfS1_S_S_ffffi:
[----:B------:R-:W-:Y:S01]  /*0000*/  LDC R1, c[0x0][0x37c] ;  /* 0x0000df00ff017b82 */ /* 0x000fe20000000800 */
[----:B------:R-:W0:Y:S07]  /*0010*/  S2R R3, SR_TID.X ;  /* 0x0000000000037919 */ /* 0x000e2e0000002100 */
[----:B------:R-:W0:Y:S01]  /*0020*/  S2UR UR4, SR_CTAID.X ;  /* 0x00000000000479c3 */ /* 0x000e220000002500 */
[----:B------:R-:W1:Y:S07]  /*0030*/  LDCU UR5, c[0x0][0x3b8] ;  /* 0x00007700ff0577ac */ /* 0x000e6e0008000800 */
[----:B------:R-:W0:Y:S02]  /*0040*/  LDC R2, c[0x0][0x360] ;  /* 0x0000d800ff027b82 */ /* 0x000e240000000800 */
[----:B0-----:R-:W-:-:S05]  /*0050*/  IMAD R2, R2, UR4, R3 ;  /* 0x0000000402027c24 */ /* 0x001fca000f8e0203 */
[----:B-1----:R-:W-:-:S13]  /*0060*/  ISETP.GE.AND P0, PT, R2, UR5, PT ;  /* 0x0000000502007c0c */ /* 0x002fda000bf06270 */
[----:B------:R-:W-:Y:S05]  /*0070*/  @P0 EXIT ;  /* 0x000000000000094d */ /* 0x000fea0003800000 */
[----:B------:R-:W0:Y:S01]  /*0080*/  LDC.64 R6, c[0x0][0x388] ;  /* 0x0000e200ff067b82 */ /* 0x000e220000000a00 */
[----:B------:R-:W1:Y:S07]  /*0090*/  LDCU.64 UR4, c[0x0][0x358] ;  /* 0x00006b00ff0477ac */ /* 0x000e6e0008000a00 */
[----:B------:R-:W2:Y:S08]  /*00a0*/  LDC.64 R4, c[0x0][0x398] ;  /* 0x0000e600ff047b82 */ /* 0x000eb00000000a00 */
[----:B------:R-:W3:Y:S01]  /*00b0*/  LDC R12, c[0x0][0x3ac] ;  /* 0x0000eb00ff0c7b82 */ /* 0x000ee20000000800 */
[----:B0-----:R-:W-:-:S07]  /*00c0*/  IMAD.WIDE R6, R2, 0x4, R6 ;  /* 0x0000000402067825 */ /* 0x001fce00078e0206 */
[----:B------:R-:W0:Y:S01]  /*00d0*/  LDC.64 R8, c[0x0][0x390] ;  /* 0x0000e400ff087b82 */ /* 0x000e220000000a00 */
[----:B-1----:R-:W4:Y:S01]  /*00e0*/  LDG.E R6, desc[UR4][R6.64] ;  /* 0x0000000406067981 */ /* 0x002f22000c1e1900 */
[----:B--2---:R-:W-:-:S06]  /*00f0*/  IMAD.WIDE R4, R2, 0x4, R4 ;  /* 0x0000000402047825 */ /* 0x004fcc00078e0204 */
[----:B------:R-:W1:Y:S01]  /*0100*/  LDC.64 R10, c[0x0][0x3a0] ;  /* 0x0000e800ff0a7b82 */ /* 0x000e620000000a00 */
[----:B------:R-:W2:Y:S01]  /*0110*/  LDG.E R0, desc[UR4][R4.64] ;  /* 0x0000000404007981 */ /* 0x000ea2000c1e1900 */
[----:B---3--:R-:W-:Y:S01]  /*0120*/  FADD R3, -R12, 1 ;  /* 0x3f8000000c037421 */ /* 0x008fe20000000100 */
[----:B0-----:R-:W-:-:S04]  /*0130*/  IMAD.WIDE R8, R2, 0x4, R8 ;  /* 0x0000000402087825 */ /* 0x001fc800078e0208 */
[----:B----4-:R-:W-:-:S04]  /*0140*/  FMUL R3, R3, R6 ;  /* 0x0000000603037220 */ /* 0x010fc80000400000 */
[----:B--2---:R-:W-:Y:S01]  /*0150*/  FFMA R3, R0, R12, R3 ;  /* 0x0000000c00037223 */ /* 0x004fe20000000003 */
[----:B-1----:R-:W-:Y:S01]  /*0160*/  IMAD.WIDE R6, R2, 0x4, R10 ;  /* 0x0000000402067825 */ /* 0x002fe200078e020a */
[----:B------:R-:W0:Y:S03]  /*0170*/  LDC R12, c[0x0][0x3b0] ;  /* 0x0000ec00ff0c7b82 */ /* 0x000e260000000800 */
[----:B------:R1:W-:Y:S04]  /*0180*/  STG.E desc[UR4][R4.64], R3 ;  /* 0x0000000304007986 */ /* 0x0003e8000c101904 */
[----:B------:R-:W2:Y:S04]  /*0190*/  LDG.E R9, desc[UR4][R8.64] ;  /* 0x0000000408097981 */ /* 0x000ea8000c1e1900 */
[----:B------:R-:W3:Y:S01]  /*01a0*/  LDG.E R0, desc[UR4][R6.64] ;  /* 0x0000000406007981 */ /* 0x000ee2000c1e1900 */
[----:B0-----:R-:W-:Y:S01]  /*01b0*/  FADD R10, -R12, 1 ;  /* 0x3f8000000c0a7421 */ /* 0x001fe20000000100 */
[----:B------:R-:W-:Y:S03]  /*01c0*/  BSSY.RECONVERGENT B0, `(.L_x_0) ;  /* 0x0000011000007945 */ /* 0x000fe60003800200 */
[----:B--2---:R-:W-:-:S04]  /*01d0*/  FMUL R10, R10, R9 ;  /* 0x000000090a0a7220 */ /* 0x004fc80000400000 */
[----:B------:R-:W-:-:S04]  /*01e0*/  FMUL R11, R9, R10 ;  /* 0x0000000a090b7220 */ /* 0x000fc80000400000 */
[----:B---3--:R-:W-:-:S04]  /*01f0*/  FFMA R0, R0, R12, R11 ;  /* 0x0000000c00007223 */ /* 0x008fc8000000000b */
[----:B------:R-:W-:Y:S01]  /*0200*/  VIADD R10, R0, 0xf3000000 ;  /* 0xf3000000000a7836 */ /* 0x000fe20000000000 */
[----:B------:R0:W-:Y:S01]  /*0210*/  STG.E desc[UR4][R6.64], R0 ;  /* 0x0000000006007986 */ /* 0x0001e2000c101904 */
[----:B-1----:R0:W1:Y:S03]  /*0220*/  MUFU.RSQ R3, R0 ;  /* 0x0000000000037308 */ /* 0x0020660000001400 */
[----:B------:R-:W-:-:S13]  /*0230*/  ISETP.GT.U32.AND P0, PT, R10, 0x727fffff, PT ;  /* 0x727fffff0a00780c */ /* 0x000fda0003f04070 */
[----:B0-----:R-:W-:Y:S05]  /*0240*/  @!P0 BRA `(.L_x_1) ;  /* 0x0000000000108947 */ /* 0x001fea0003800000 */
[----:B------:R-:W-:-:S07]  /*0250*/  MOV R10, 0x270 ;  /* 0x00000270000a7802 */ /* 0x000fce0000000f00 */
[----:B-1----:R-:W-:Y:S05]  /*0260*/  CALL.REL.NOINC `($__internal_0_$__cuda_sm20_sqrt_rn_f32_slowpath) ;  /* 0x00000000007c7944 */ /* 0x002fea0003c00000 */
[----:B------:R-:W-:Y:S01]  /*0270*/  IMAD.MOV.U32 R0, RZ, RZ, R3 ;  /* 0x000000ffff007224 */ /* 0x000fe200078e0003 */
[----:B------:R-:W-:Y:S06]  /*0280*/  BRA `(.L_x_2) ;  /* 0x0000000000107947 */ /* 0x000fec0003800000 */
.L_x_1:
[----:B-1----:R-:W-:Y:S01]  /*0290*/  FMUL.FTZ R7, R0, R3 ;  /* 0x0000000300077220 */ /* 0x002fe20000410000 */
[----:B------:R-:W-:-:S03]  /*02a0*/  FMUL.FTZ R3, R3, 0.5 ;  /* 0x3f00000003037820 */ /* 0x000fc60000410000 */
[----:B------:R-:W-:-:S04]  /*02b0*/  FFMA R0, -R7, R7, R0 ;  /* 0x0000000707007223 */ /* 0x000fc80000000100 */
[----:B------:R-:W-:-:S07]  /*02c0*/  FFMA R0, R0, R3, R7 ;  /* 0x0000000300007223 */ /* 0x000fce0000000007 */
.L_x_2:
[----:B------:R-:W-:Y:S05]  /*02d0*/  BSYNC.RECONVERGENT B0 ;  /* 0x0000000000007941 */ /* 0x000fea0003800200 */
.L_x_0:
[----:B------:R-:W2:Y:S01]  /*02e0*/  LDG.E R4, desc[UR4][R4.64] ;  /* 0x0000000404047981 */ /* 0x000ea2000c1e1900 */
[----:B------:R-:W0:Y:S01]  /*02f0*/  LDCU UR6, c[0x0][0x3b4] ;  /* 0x00007680ff0677ac */ /* 0x000e220008000800 */
[----:B------:R-:W-:Y:S01]  /*0300*/  BSSY.RECONVERGENT B0, `(.L_x_3) ;  /* 0x000000f000007945 */ /* 0x000fe20003800200 */
[----:B0-----:R-:W-:Y:S01]  /*0310*/  FADD R9, R0, UR6 ;  /* 0x0000000600097e21 */ /* 0x001fe20008000000 */
[----:B------:R-:W2:Y:S03]  /*0320*/  LDCU UR6, c[0x0][0x3a8] ;  /* 0x00007500ff0677ac */ /* 0x000ea60008000800 */
[----:B------:R-:W0:Y:S02]  /*0330*/  MUFU.RCP R3, R9 ;  /* 0x0000000900037308 */ /* 0x000e240000001000 */
[----:B0-----:R-:W-:-:S04]  /*0340*/  FFMA R6, -R9, R3, 1 ;  /* 0x3f80000009067423 */ /* 0x001fc80000000103 */
[----:B------:R-:W-:Y:S01]  /*0350*/  FFMA R3, R3, R6, R3 ;  /* 0x0000000603037223 */ /* 0x000fe20000000003 */
[----:B--2---:R-:W-:-:S04]  /*0360*/  FMUL R0, R4, UR6 ;  /* 0x0000000604007c20 */ /* 0x004fc80008400000 */
[----:B------:R-:W0:Y:S01]  /*0370*/  FCHK P0, R0, R9 ;  /* 0x0000000900007302 */ /* 0x000e220000000000 */
[----:B------:R-:W-:-:S04]  /*0380*/  FFMA R6, R0, R3, RZ ;  /* 0x0000000300067223 */ /* 0x000fc800000000ff */
[----:B------:R-:W-:-:S04]  /*0390*/  FFMA R7, -R9, R6, R0 ;  /* 0x0000000609077223 */ /* 0x000fc80000000100 */
[----:B------:R-:W-:Y:S01]  /*03a0*/  FFMA R6, R3, R7, R6 ;  /* 0x0000000703067223 */ /* 0x000fe20000000006 */
[----:B0-----:R-:W-:Y:S06]  /*03b0*/  @!P0 BRA `(.L_x_4) ;  /* 0x00000000000c8947 */ /* 0x001fec0003800000 */
[----:B------:R-:W-:-:S07]  /*03c0*/  MOV R4, 0x3e0 ;  /* 0x000003e000047802 */ /* 0x000fce0000000f00 */
[----:B------:R-:W-:Y:S05]  /*03d0*/  CALL.REL.NOINC `($__internal_1_$__cuda_sm3x_div_rn_noftz_f32_slowpath) ;  /* 0x0000000000787944 */ /* 0x000fea0003c00000 */
[----:B------:R-:W-:-:S07]  /*03e0*/  MOV R6, R0 ;  /* 0x0000000000067202 */ /* 0x000fce0000000f00 */
.L_x_4:
[----:B------:R-:W-:Y:S05]  /*03f0*/  BSYNC.RECONVERGENT B0 ;  /* 0x0000000000007941 */ /* 0x000fea0003800200 */
.L_x_3:
[----:B------:R-:W0:Y:S02]  /*0400*/  LDC.64 R4, c[0x0][0x380] ;  /* 0x0000e000ff047b82 */ /* 0x000e240000000a00 */
[----:B0-----:R-:W-:-:S05]  /*0410*/  IMAD.WIDE R2, R2, 0x4, R4 ;  /* 0x0000000402027825 */ /* 0x001fca00078e0204 */
[----:B------:R-:W2:Y:S02]  /*0420*/  LDG.E R5, desc[UR4][R2.64] ;  /* 0x0000000402057981 */ /* 0x000ea4000c1e1900 */
[----:B--2---:R-:W-:-:S05]  /*0430*/  FADD R5, R5, -R6 ;  /* 0x8000000605057221 */ /* 0x004fca0000000000 */
[----:B------:R-:W-:Y:S01]  /*0440*/  STG.E desc[UR4][R2.64], R5 ;  /* 0x0000000502007986 */ /* 0x000fe2000c101904 */
[----:B------:R-:W-:Y:S05]  /*0450*/  EXIT ;  /* 0x000000000000794d */ /* 0x000fea0003800000 */
        .weak           $__internal_0_$__cuda_sm20_sqrt_rn_f32_slowpath
        .type           $__internal_0_$__cuda_sm20_sqrt_rn_f32_slowpath,@function
        .size           $__internal_0_$__cuda_sm20_sqrt_rn_f32_slowpath,($__internal_1_$__cuda_sm3x_div_rn_noftz_f32_slowpath - $__internal_0_$__cuda_sm20_sqrt_rn_f32_slowpath)
$__internal_0_$__cuda_sm20_sqrt_rn_f32_slowpath:
[----:B------:R-:W-:-:S13]  /*0460*/  LOP3.LUT P0, RZ, R0, 0x7fffffff, RZ, 0xc0, !PT ;  /* 0x7fffffff00ff7812 */ /* 0x000fda000780c0ff */
[----:B------:R-:W-:Y:S01]  /*0470*/  @!P0 IMAD.MOV.U32 R3, RZ, RZ, R0 ;  /* 0x000000ffff038224 */ /* 0x000fe200078e0000 */
[----:B------:R-:W-:Y:S06]  /*0480*/  @!P0 BRA `(.L_x_5) ;  /* 0x0000000000408947 */ /* 0x000fec0003800000 */
[----:B------:R-:W-:-:S13]  /*0490*/  FSETP.GEU.FTZ.AND P0, PT, R0, RZ, PT ;  /* 0x000000ff0000720b */ /* 0x000fda0003f1e000 */
[----:B------:R-:W-:Y:S01]  /*04a0*/  @!P0 IMAD.MOV.U32 R3, RZ, RZ, 0x7fffffff ;  /* 0x7fffffffff038424 */ /* 0x000fe200078e00ff */
[----:B------:R-:W-:Y:S06]  /*04b0*/  @!P0 BRA `(.L_x_5) ;  /* 0x0000000000348947 */ /* 0x000fec0003800000 */
[----:B------:R-:W-:-:S13]  /*04c0*/  FSETP.GTU.FTZ.AND P0, PT, |R0|, +INF , PT ;  /* 0x7f8000000000780b */ /* 0x000fda0003f1c200 */
[----:B------:R-:W-:Y:S01]  /*04d0*/  @P0 FADD.FTZ R3, R0, 1 ;  /* 0x3f80000000030421 */ /* 0x000fe20000010000 */
[----:B------:R-:W-:Y:S06]  /*04e0*/  @P0 BRA `(.L_x_5) ;  /* 0x0000000000280947 */ /* 0x000fec0003800000 */
[----:B------:R-:W-:-:S13]  /*04f0*/  FSETP.NEU.FTZ.AND P0, PT, |R0|, +INF , PT ;  /* 0x7f8000000000780b */ /* 0x000fda0003f1d200 */
[----:B------:R-:W-:-:S04]  /*0500*/  @P0 FFMA R6, R0, 1.84467440737095516160e+19, RZ ;  /* 0x5f80000000060823 */ /* 0x000fc800000000ff */
[----:B------:R-:W0:Y:S02]  /*0510*/  @P0 MUFU.RSQ R3, R6 ;  /* 0x0000000600030308 */ /* 0x000e240000001400 */
[----:B0-----:R-:W-:Y:S01]  /*0520*/  @P0 FMUL.FTZ R7, R6, R3 ;  /* 0x0000000306070220 */ /* 0x001fe20000410000 */
[----:B------:R-:W-:Y:S01]  /*0530*/  @P0 FMUL.FTZ R9, R3, 0.5 ;  /* 0x3f00000003090820 */ /* 0x000fe20000410000 */
[----:B------:R-:W-:Y:S02]  /*0540*/  @!P0 MOV R3, R0 ;  /* 0x0000000000038202 */ /* 0x000fe40000000f00 */
[----:B------:R-:W-:-:S04]  /*0550*/  @P0 FADD.FTZ R8, -R7, -RZ ;  /* 0x800000ff07080221 */ /* 0x000fc80000010100 */
[----:B------:R-:W-:-:S04]  /*0560*/  @P0 FFMA R8, R7, R8, R6 ;  /* 0x0000000807080223 */ /* 0x000fc80000000006 */
[----:B------:R-:W-:-:S04]  /*0570*/  @P0 FFMA R8, R8, R9, R7 ;  /* 0x0000000908080223 */ /* 0x000fc80000000007 */
[----:B------:R-:W-:-:S07]  /*0580*/  @P0 FMUL.FTZ R3, R8, 2.3283064365386962891e-10 ;  /* 0x2f80000008030820 */ /* 0x000fce0000410000 */
.L_x_5:
[----:B------:R-:W-:Y:S02]  /*0590*/  IMAD.MOV.U32 R6, RZ, RZ, R10 ;  /* 0x000000ffff067224 */ /* 0x000fe400078e000a */
[----:B------:R-:W-:-:S04]  /*05a0*/  IMAD.MOV.U32 R7, RZ, RZ, 0x0 ;  /* 0x00000000ff077424 */ /* 0x000fc800078e00ff */
[----:B------:R-:W-:Y:S05]  /*05b0*/  RET.REL.NODEC R6 `(_Z17adahessian_updatePfPKfS1_S_S_ffffi) ;  /* 0xfffffff806907950 */ /* 0x000fea0003c3ffff */
        .weak           $__internal_1_$__cuda_sm3x_div_rn_noftz_f32_slowpath
        .type           $__internal_1_$__cuda_sm3x_div_rn_noftz_f32_slowpath,@function
        .size           $__internal_1_$__cuda_sm3x_div_rn_noftz_f32_slowpath,(.L_x_19 - $__internal_1_$__cuda_sm3x_div_rn_noftz_f32_slowpath)
$__internal_1_$__cuda_sm3x_div_rn_noftz_f32_slowpath:
[----:B------:R-:W-:Y:S01]  /*05c0*/  SHF.R.U32.HI R5, RZ, 0x17, R9 ;  /* 0x00000017ff057819 */ /* 0x000fe20000011609 */
[----:B------:R-:W-:Y:S01]  /*05d0*/  BSSY.RECONVERGENT B1, `(.L_x_6) ;  /* 0x0000065000017945 */ /* 0x000fe20003800200 */
[--C-:B------:R-:W-:Y:S01]  /*05e0*/  SHF.R.U32.HI R3, RZ, 0x17, R0.reuse ;  /* 0x00000017ff037819 */ /* 0x100fe20000011600 */
[----:B------:R-:W-:Y:S01]  /*05f0*/  IMAD.MOV.U32 R6, RZ, RZ, R0 ;  /* 0x000000ffff067224 */ /* 0x000fe200078e0000 */
[----:B------:R-:W-:Y:S02]  /*0600*/  LOP3.LUT R12, R5, 0xff, RZ, 0xc0, !PT ;  /* 0x000000ff050c7812 */ /* 0x000fe400078ec0ff */
[----:B------:R-:W-:Y:S02]  /*0610*/  LOP3.LUT R5, R3, 0xff, RZ, 0xc0, !PT ;  /* 0x000000ff03057812 */ /* 0x000fe400078ec0ff */
[----:B------:R-:W-:Y:S02]  /*0620*/  IADD3 R11, PT, PT, R12, -0x1, RZ ;  /* 0xffffffff0c0b7810 */ /* 0x000fe40007ffe0ff */
[----:B------:R-:W-:Y:S01]  /*0630*/  MOV R7, R9 ;  /* 0x0000000900077202 */ /* 0x000fe20000000f00 */
[----:B------:R-:W-:Y:S01]  /*0640*/  VIADD R10, R5, 0xffffffff ;  /* 0xffffffff050a7836 */ /* 0x000fe20000000000 */
[----:B------:R-:W-:-:S04]  /*0650*/  ISETP.GT.U32.AND P0, PT, R11, 0xfd, PT ;  /* 0x000000fd0b00780c */ /* 0x000fc80003f04070 */
[----:B------:R-:W-:-:S13]  /*0660*/  ISETP.GT.U32.OR P0, PT, R10, 0xfd, P0 ;  /* 0x000000fd0a00780c */ /* 0x000fda0000704470 */
[----:B------:R-:W-:Y:S01]  /*0670*/  @!P0 IMAD.MOV.U32 R8, RZ, RZ, RZ ;  /* 0x000000ffff088224 */ /* 0x000fe200078e00ff */
[----:B------:R-:W-:Y:S06]  /*0680*/  @!P0 BRA `(.L_x_7) ;  /* 0x0000000000608947 */ /* 0x000fec0003800000 */
[----:B------:R-:W-:Y:S01]  /*0690*/  FSETP.GTU.FTZ.AND P0, PT, |R0|, +INF , PT ;  /* 0x7f8000000000780b */ /* 0x000fe20003f1c200 */
[----:B------:R-:W-:Y:S01]  /*06a0*/  IMAD.MOV.U32 R3, RZ, RZ, R9 ;  /* 0x000000ffff037224 */ /* 0x000fe200078e0009 */
[----:B------:R-:W-:-:S04]  /*06b0*/  FSETP.GTU.FTZ.AND P1, PT, |R9|, +INF , PT ;  /* 0x7f8000000900780b */ /* 0x000fc80003f3c200 */
[----:B------:R-:W-:-:S13]  /*06c0*/  PLOP3.LUT P0, PT, P0, P1, PT, 0xf8, 0x8f ;  /* 0x00000000008f781c */ /* 0x000fda0000703f70 */
[----:B------:R-:W-:Y:S05]  /*06d0*/  @P0 BRA `(.L_x_8) ;  /* 0x00000004004c0947 */ /* 0x000fea0003800000 */
[----:B------:R-:W-:-:S13]  /*06e0*/  LOP3.LUT P0, RZ, R7, 0x7fffffff, R6, 0xc8, !PT ;  /* 0x7fffffff07ff7812 */ /* 0x000fda000780c806 */
[----:B------:R-:W-:Y:S05]  /*06f0*/  @!P0 BRA `(.L_x_9) ;  /* 0x00000004003c8947 */ /* 0x000fea0003800000 */
[C---:B------:R-:W-:Y:S02]  /*0700*/  FSETP.NEU.FTZ.AND P2, PT, |R0|.reuse, +INF , PT ;  /* 0x7f8000000000780b */ /* 0x040fe40003f5d200 */
[----:B------:R-:W-:Y:S02]  /*0710*/  FSETP.NEU.FTZ.AND P1, PT, |R3|, +INF , PT ;  /* 0x7f8000000300780b */ /* 0x000fe40003f3d200 */
[----:B------:R-:W-:-:S11]  /*0720*/  FSETP.NEU.FTZ.AND P0, PT, |R0|, +INF , PT ;  /* 0x7f8000000000780b */ /* 0x000fd60003f1d200 */
[----:B------:R-:W-:Y:S05]  /*0730*/  @!P1 BRA !P2, `(.L_x_9) ;  /* 0x00000004002c9947 */ /* 0x000fea0005000000 */
[----:B------:R-:W-:-:S04]  /*0740*/  LOP3.LUT P2, RZ, R6, 0x7fffffff, RZ, 0xc0, !PT ;  /* 0x7fffffff06ff7812 */ /* 0x000fc8000784c0ff */
[----:B------:R-:W-:-:S13]  /*0750*/  PLOP3.LUT P1, PT, P1, P2, PT, 0x2f, 0xf2 ;  /* 0x0000000000f2781c */ /* 0x000fda0000f24577 */
[----:B------:R-:W-:Y:S05]  /*0760*/  @P1 BRA `(.L_x_10) ;  /* 0x0000000400181947 */ /* 0x000fea0003800000 */
[----:B------:R-:W-:-:S04]  /*0770*/  LOP3.LUT P1, RZ, R7, 0x7fffffff, RZ, 0xc0, !PT ;  /* 0x7fffffff07ff7812 */ /* 0x000fc8000782c0ff */
[----:B------:R-:W-:-:S13]  /*0780*/  PLOP3.LUT P0, PT, P0, P1, PT, 0x2f, 0xf2 ;  /* 0x0000000000f2781c */ /* 0x000fda0000702577 */
[----:B------:R-:W-:Y:S05]  /*0790*/  @P0 BRA `(.L_x_11) ;  /* 0x0000000400000947 */ /* 0x000fea0003800000 */
[----:B------:R-:W-:Y:S02]  /*07a0*/  ISETP.GE.AND P0, PT, R10, RZ, PT ;  /* 0x000000ff0a00720c */ /* 0x000fe40003f06270 */
[----:B------:R-:W-:-:S11]  /*07b0*/  ISETP.GE.AND P1, PT, R11, RZ, PT ;  /* 0x000000ff0b00720c */ /* 0x000fd60003f26270 */
[----:B------:R-:W-:Y:S01]  /*07c0*/  @P0 MOV R8, RZ ;  /* 0x000000ff00080202 */ /* 0x000fe20000000f00 */
[----:B------:R-:W-:Y:S02]  /*07d0*/  @!P0 IMAD.MOV.U32 R8, RZ, RZ, -0x40 ;  /* 0xffffffc0ff088424 */ /* 0x000fe400078e00ff */
[----:B------:R-:W-:Y:S01]  /*07e0*/  @!P0 FFMA R6, R0, 1.84467440737095516160e+19, RZ ;  /* 0x5f80000000068823 */ /* 0x000fe200000000ff */
[----:B------:R-:W-:Y:S02]  /*07f0*/  @!P1 FFMA R7, R3, 1.84467440737095516160e+19, RZ ;  /* 0x5f80000003079823 */ /* 0x000fe400000000ff */
[----:B------:R-:W-:-:S07]  /*0800*/  @!P1 IADD3 R8, PT, PT, R8, 0x40, RZ ;  /* 0x0000004008089810 */ /* 0x000fce0007ffe0ff */
.L_x_7:
[----:B------:R-:W-:Y:S01]  /*0810*/  LEA R0, R12, 0xc0800000, 0x17 ;  /* 0xc08000000c007811 */ /* 0x000fe200078eb8ff */
[----:B------:R-:W-:Y:S01]  /*0820*/  BSSY.RECONVERGENT B2, `(.L_x_12) ;  /* 0x0000036000027945 */ /* 0x000fe20003800200 */
[----:B------:R-:W-:-:S03]  /*0830*/  IADD3 R5, PT, PT, R5, -0x7f, RZ ;  /* 0xffffff8105057810 */ /* 0x000fc60007ffe0ff */
[----:B------:R-:W-:Y:S02]  /*0840*/  IMAD.IADD R7, R7, 0x1, -R0 ;  /* 0x0000000107077824 */ /* 0x000fe400078e0a00 */
[C---:B------:R-:W-:Y:S01]  /*0850*/  IMAD R0, R5.reuse, -0x800000, R6 ;  /* 0xff80000005007824 */ /* 0x040fe200078e0206 */
[----:B------:R-:W-:Y:S01]  /*0860*/  IADD3 R5, PT, PT, R5, 0x7f, -R12 ;  /* 0x0000007f05057810 */ /* 0x000fe20007ffe80c */
[----:B------:R-:W0:Y:S01]  /*0870*/  MUFU.RCP R3, R7 ;  /* 0x0000000700037308 */ /* 0x000e220000001000 */
[----:B------:R-:W-:-:S03]  /*0880*/  FADD.FTZ R9, -R7, -RZ ;  /* 0x800000ff07097221 */ /* 0x000fc60000010100 */
[----:B------:R-:W-:Y:S02]  /*0890*/  IMAD.IADD R5, R5, 0x1, R8 ;  /* 0x0000000105057824 */ /* 0x000fe400078e0208 */
[----:B0-----:R-:W-:-:S04]  /*08a0*/  FFMA R10, R3, R9, 1 ;  /* 0x3f800000030a7423 */ /* 0x001fc80000000009 */
[----:B------:R-:W-:-:S04]  /*08b0*/  FFMA R10, R3, R10, R3 ;  /* 0x0000000a030a7223 */ /* 0x000fc80000000003 */
[----:B------:R-:W-:-:S04]  /*08c0*/  FFMA R3, R0, R10, RZ ;  /* 0x0000000a00037223 */ /* 0x000fc800000000ff */
[----:B------:R-:W-:-:S04]  /*08d0*/  FFMA R6, R9, R3, R0 ;  /* 0x0000000309067223 */ /* 0x000fc80000000000 */
[----:B------:R-:W-:-:S04]  /*08e0*/  FFMA R11, R10, R6, R3 ;  /* 0x000000060a0b7223 */ /* 0x000fc80000000003 */
[----:B------:R-:W-:-:S04]  /*08f0*/  FFMA R6, R9, R11, R0 ;  /* 0x0000000b09067223 */ /* 0x000fc80000000000 */
[----:B------:R-:W-:-:S05]  /*0900*/  FFMA R0, R10, R6, R11 ;  /* 0x000000060a007223 */ /* 0x000fca000000000b */
[----:B------:R-:W-:-:S04]  /*0910*/  SHF.R.U32.HI R3, RZ, 0x17, R0 ;  /* 0x00000017ff037819 */ /* 0x000fc80000011600 */
[----:B------:R-:W-:-:S04]  /*0920*/  LOP3.LUT R3, R3, 0xff, RZ, 0xc0, !PT ;  /* 0x000000ff03037812 */ /* 0x000fc800078ec0ff */
[----:B------:R-:W-:-:S05]  /*0930*/  IADD3 R7, PT, PT, R3, R5, RZ ;  /* 0x0000000503077210 */ /* 0x000fca0007ffe0ff */
[----:B------:R-:W-:-:S05]  /*0940*/  VIADD R3, R7, 0xffffffff ;  /* 0xffffffff07037836 */ /* 0x000fca0000000000 */
[----:B------:R-:W-:-:S13]  /*0950*/  ISETP.GE.U32.AND P0, PT, R3, 0xfe, PT ;  /* 0x000000fe0300780c */ /* 0x000fda0003f06070 */
[----:B------:R-:W-:Y:S05]  /*0960*/  @!P0 BRA `(.L_x_13) ;  /* 0x0000000000808947 */ /* 0x000fea0003800000 */
[----:B------:R-:W-:-:S13]  /*0970*/  ISETP.GT.AND P0, PT, R7, 0xfe, PT ;  /* 0x000000fe0700780c */ /* 0x000fda0003f04270 */
[----:B------:R-:W-:Y:S05]  /*0980*/  @P0 BRA `(.L_x_14) ;  /* 0x00000000006c0947 */ /* 0x000fea0003800000 */
[----:B------:R-:W-:-:S13]  /*0990*/  ISETP.GE.AND P0, PT, R7, 0x1, PT ;  /* 0x000000010700780c */ /* 0x000fda0003f06270 */
[----:B------:R-:W-:Y:S05]  /*09a0*/  @P0 BRA `(.L_x_15) ;  /* 0x0000000000740947 */ /* 0x000fea0003800000 */
[----:B------:R-:W-:Y:S02]  /*09b0*/  ISETP.GE.AND P0, PT, R7, -0x18, PT ;  /* 0xffffffe80700780c */ /* 0x000fe40003f06270 */
[----:B------:R-:W-:-:S11]  /*09c0*/  LOP3.LUT R0, R0, 0x80000000, RZ, 0xc0, !PT ;  /* 0x8000000000007812 */ /* 0x000fd600078ec0ff */
[----:B------:R-:W-:Y:S05]  /*09d0*/  @!P0 BRA `(.L_x_15) ;  /* 0x0000000000688947 */ /* 0x000fea0003800000 */
[CCC-:B------:R-:W-:Y:S01]  /*09e0*/  FFMA.RZ R3, R10.reuse, R6.reuse, R11.reuse ;  /* 0x000000060a037223 */ /* 0x1c0fe2000000c00b */
[C---:B------:R-:W-:Y:S02]  /*09f0*/  IADD3 R8, PT, PT, R7.reuse, 0x20, RZ ;  /* 0x0000002007087810 */ /* 0x040fe40007ffe0ff */
[----:B------:R-:W-:Y:S02]  /*0a00*/  ISETP.NE.AND P2, PT, R7, RZ, PT ;  /* 0x000000ff0700720c */ /* 0x000fe40003f45270 */
[----:B------:R-:W-:Y:S01]  /*0a10*/  LOP3.LUT R5, R3, 0x7fffff, RZ, 0xc0, !PT ;  /* 0x007fffff03057812 */ /* 0x000fe200078ec0ff */
[CCC-:B------:R-:W-:Y:S01]  /*0a20*/  FFMA.RP R3, R10.reuse, R6.reuse, R11.reuse ;  /* 0x000000060a037223 */ /* 0x1c0fe2000000800b */
[----:B------:R-:W-:Y:S01]  /*0a30*/  FFMA.RM R6, R10, R6, R11 ;  /* 0x000000060a067223 */ /* 0x000fe2000000400b */
[----:B------:R-:W-:Y:S01]  /*0a40*/  ISETP.NE.AND P1, PT, R7, RZ, PT ;  /* 0x000000ff0700720c */ /* 0x000fe20003f25270 */
[----:B------:R-:W-:Y:S01]  /*0a50*/  IMAD.MOV R7, RZ, RZ, -R7 ;  /* 0x000000ffff077224 */ /* 0x000fe200078e0a07 */
[----:B------:R-:W-:-:S02]  /*0a60*/  LOP3.LUT R5, R5, 0x800000, RZ, 0xfc, !PT ;  /* 0x0080000005057812 */ /* 0x000fc400078efcff */
[----:B------:R-:W-:Y:S02]  /*0a70*/  FSETP.NEU.FTZ.AND P0, PT, R3, R6, PT ;  /* 0x000000060300720b */ /* 0x000fe40003f1d000 */
[----:B------:R-:W-:Y:S02]  /*0a80*/  SHF.L.U32 R8, R5, R8, RZ ;  /* 0x0000000805087219 */ /* 0x000fe400000006ff */
[----:B------:R-:W-:Y:S02]  /*0a90*/  SEL R6, R7, RZ, P2 ;  /* 0x000000ff07067207 */ /* 0x000fe40001000000 */
[----:B------:R-:W-:Y:S02]  /*0aa0*/  ISETP.NE.AND P1, PT, R8, RZ, P1 ;  /* 0x000000ff0800720c */ /* 0x000fe40000f25270 */
[----:B------:R-:W-:Y:S02]  /*0ab0*/  SHF.R.U32.HI R6, RZ, R6, R5 ;  /* 0x00000006ff067219 */ /* 0x000fe40000011605 */
[----:B------:R-:W-:-:S02]  /*0ac0*/  PLOP3.LUT P0, PT, P0, P1, PT, 0xf8, 0x8f ;  /* 0x00000000008f781c */ /* 0x000fc40000703f70 */
[----:B------:R-:W-:Y:S02]  /*0ad0*/  SHF.R.U32.HI R8, RZ, 0x1, R6 ;  /* 0x00000001ff087819 */ /* 0x000fe40000011606 */
[----:B------:R-:W-:-:S04]  /*0ae0*/  SEL R3, RZ, 0x1, !P0 ;  /* 0x00000001ff037807 */ /* 0x000fc80004000000 */
[----:B------:R-:W-:-:S04]  /*0af0*/  LOP3.LUT R3, R3, 0x1, R8, 0xf8, !PT ;  /* 0x0000000103037812 */ /* 0x000fc800078ef808 */
[----:B------:R-:W-:-:S04]  /*0b00*/  LOP3.LUT R3, R3, R6, RZ, 0xc0, !PT ;  /* 0x0000000603037212 */ /* 0x000fc800078ec0ff */
[----:B------:R-:W-:-:S04]  /*0b10*/  IADD3 R3, PT, PT, R8, R3, RZ ;  /* 0x0000000308037210 */ /* 0x000fc80007ffe0ff */
[----:B------:R-:W-:Y:S01]  /*0b20*/  LOP3.LUT R0, R3, R0, RZ, 0xfc, !PT ;  /* 0x0000000003007212 */ /* 0x000fe200078efcff */
[----:B------:R-:W-:Y:S06]  /*0b30*/  BRA `(.L_x_15) ;  /* 0x0000000000107947 */ /* 0x000fec0003800000 */
.L_x_14:
[----:B------:R-:W-:-:S04]  /*0b40*/  LOP3.LUT R0, R0, 0x80000000, RZ, 0xc0, !PT ;  /* 0x8000000000007812 */ /* 0x000fc800078ec0ff */
[----:B------:R-:W-:Y:S01]  /*0b50*/  LOP3.LUT R0, R0, 0x7f800000, RZ, 0xfc, !PT ;  /* 0x7f80000000007812 */ /* 0x000fe200078efcff */
[----:B------:R-:W-:Y:S06]  /*0b60*/  BRA `(.L_x_15) ;  /* 0x0000000000047947 */ /* 0x000fec0003800000 */
.L_x_13:
[----:B------:R-:W-:-:S07]  /*0b70*/  IMAD R0, R5, 0x800000, R0 ;  /* 0x0080000005007824 */ /* 0x000fce00078e0200 */
.L_x_15:
[----:B------:R-:W-:Y:S05]  /*0b80*/  BSYNC.RECONVERGENT B2 ;  /* 0x0000000000027941 */ /* 0x000fea0003800200 */
.L_x_12:
[----:B------:R-:W-:Y:S05]  /*0b90*/  BRA `(.L_x_16) ;  /* 0x0000000000207947 */ /* 0x000fea0003800000 */
.L_x_11:
[----:B------:R-:W-:-:S04]  /*0ba0*/  LOP3.LUT R0, R7, 0x80000000, R6, 0x48, !PT ;  /* 0x8000000007007812 */ /* 0x000fc800078e4806 */
[----:B------:R-:W-:Y:S01]  /*0bb0*/  LOP3.LUT R0, R0, 0x7f800000, RZ, 0xfc, !PT ;  /* 0x7f80000000007812 */ /* 0x000fe200078efcff */
[----:B------:R-:W-:Y:S06]  /*0bc0*/  BRA `(.L_x_16) ;  /* 0x0000000000147947 */ /* 0x000fec0003800000 */
.L_x_10:
[----:B------:R-:W-:Y:S01]  /*0bd0*/  LOP3.LUT R0, R7, 0x80000000, R6, 0x48, !PT ;  /* 0x8000000007007812 */ /* 0x000fe200078e4806 */
[----:B------:R-:W-:Y:S06]  /*0be0*/  BRA `(.L_x_16) ;  /* 0x00000000000c7947 */ /* 0x000fec0003800000 */
.L_x_9:
[----:B------:R-:W0:Y:S01]  /*0bf0*/  MUFU.RSQ R0, -QNAN ;  /* 0xffc0000000007908 */ /* 0x000e220000001400 */
[----:B------:R-:W-:Y:S05]  /*0c00*/  BRA `(.L_x_16) ;  /* 0x0000000000047947 */ /* 0x000fea0003800000 */
.L_x_8:
[----:B------:R-:W-:-:S07]  /*0c10*/  FADD.FTZ R0, R0, R3 ;  /* 0x0000000300007221 */ /* 0x000fce0000010000 */
.L_x_16:
[----:B------:R-:W-:Y:S05]  /*0c20*/  BSYNC.RECONVERGENT B1 ;  /* 0x0000000000017941 */ /* 0x000fea0003800200 */
.L_x_6:
[----:B------:R-:W-:-:S04]  /*0c30*/  HFMA2 R5, -RZ, RZ, 0, 0 ;  /* 0x00000000ff057431 */ /* 0x000fc800000001ff */
[----:B0-----:R-:W-:Y:S05]  /*0c40*/  RET.REL.NODEC R4 `(_Z17adahessian_updatePfPKfS1_S_S_ffffi) ;  /* 0xfffffff004ec7950 */ /* 0x001fea0003c3ffff */
.L_x_17:
[----:B------:R-:W-:-:S00]  /*0c50*/  BRA `(.L_x_17) ;  /* 0xfffffffc00fc7947 */ /* 0x000fc0000383ffff */
[----:B------:R-:W-:-:S00]  /*0c60*/  NOP ;  /* 0x0000000000007918 */ /* 0x000fc00000000000 */
        /* <DEDUP_REMOVED lines=9> */
.L_x_19:


//--------------------- .nv.shared.reserved.0     --------------------------
	.section	.nv.shared.reserved.0,"aw",@nobits
	.weak		__nv_reservedSMEM_offset_0_alias
	.size		__nv_reservedSMEM_offset_0_alias, 0, 64
	.other		__nv_reservedSMEM_offset_0_alias,@"STO_CUDA_RESERVED_SHARED STV_DEFAULT"
__nv_reservedSMEM_offset_0_alias:
	.zero		0
	.zero		64


//--------------------- .nv.constant0._Z17adahessian_updatePfPKfS1_S_S_ffffi --------------------------
	.section	.nv.constant0._Z17adahessian_updatePfPKfS1_S_S_ffffi,"a",@progbits
	.sectionflags	@""
	.align	4
.nv.constant0._Z17adahessian_updatePfPKfS1_S_S_ffffi:
	.zero		956


//--------------------- SYMBOLS --------------------------

	.type		.nv.reservedSmem.offset0,@object
	.size		.nv.reservedSmem.offset0,0x4
